	.headerflags	@"EF_CUDA_TEXMODE_UNIFIED EF_CUDA_64BIT_ADDRESS EF_CUDA_ACCELERATORS EF_CUDA_SM90 EF_CUDA_VIRTUAL_SM(EF_CUDA_SM90)"
	.elftype	@"ET_EXEC"


//--------------------- .nv.info                  --------------------------
	.section	.nv.info,"",@"SHT_CUDA_INFO"
	.align	4


	//----- nvinfo : EIATTR_REGCOUNT
	.align		4
        /*0000*/ 	.byte	0x04, 0x2f
        /*0002*/ 	.short	(.L_1 - .L_0)
	.align		4
.L_0:
        /*0004*/ 	.word	index@(triton_per_fused_pow_sum_0)
        /*0008*/ 	.word	0x00000015


	//----- nvinfo : EIATTR_MIN_STACK_SIZE
	.align		4
.L_1:
        /*000c*/ 	.byte	0x04, 0x12
        /*000e*/ 	.short	(.L_3 - .L_2)
	.align		4
.L_2:
        /*0010*/ 	.word	index@(triton_per_fused_pow_sum_0)
        /*0014*/ 	.word	0x00000000


	//----- nvinfo : EIATTR_FRAME_SIZE
	.align		4
.L_3:
        /*0018*/ 	.byte	0x04, 0x11
        /*001a*/ 	.short	(.L_5 - .L_4)
	.align		4
.L_4:
        /*001c*/ 	.word	index@(triton_per_fused_pow_sum_0)
        /*0020*/ 	.word	0x00000000


	//----- nvinfo : EIATTR_MIN_STACK_SIZE
	.align		4
.L_5:
        /*0024*/ 	.byte	0x04, 0x12
        /*0026*/ 	.short	(.L_7 - .L_6)
	.align		4
.L_6:
        /*0028*/ 	.word	index@(triton_per_fused_pow_sum_0)
        /*002c*/ 	.word	0x00000000
.L_7:


//--------------------- .nv.info.triton_per_fused_pow_sum_0 --------------------------
	.section	.nv.info.triton_per_fused_pow_sum_0,"",@"SHT_CUDA_INFO"
	.sectionflags	@""
	.align	4


	//----- nvinfo : EIATTR_CUDA_API_VERSION
	.align		4
        /*0000*/ 	.byte	0x04, 0x37
        /*0002*/ 	.short	(.L_9 - .L_8)
.L_8:
        /*0004*/ 	.word	0x0000007c


	//----- nvinfo : EIATTR_KPARAM_INFO
	.align		4
.L_9:
        /*0008*/ 	.byte	0x04, 0x17
        /*000a*/ 	.short	(.L_11 - .L_10)
.L_10:
        /*000c*/ 	.word	0x00000000
        /*0010*/ 	.short	0x0003
        /*0012*/ 	.short	0x0014
        /*0014*/ 	.byte	0x00, 0xf0, 0x11, 0x00


	//----- nvinfo : EIATTR_KPARAM_INFO
	.align		4
.L_11:
        /*0018*/ 	.byte	0x04, 0x17
        /*001a*/ 	.short	(.L_13 - .L_12)
.L_12:
        /*001c*/ 	.word	0x00000000
        /*0020*/ 	.short	0x0002
        /*0022*/ 	.short	0x0010
        /*0024*/ 	.byte	0x00, 0xf0, 0x11, 0x00


	//----- nvinfo : EIATTR_KPARAM_INFO
	.align		4
.L_13:
        /*0028*/ 	.byte	0x04, 0x17
        /*002a*/ 	.short	(.L_15 - .L_14)
.L_14:
        /*002c*/ 	.word	0x00000000
        /*0030*/ 	.short	0x0001
        /*0032*/ 	.short	0x0008
        /*0034*/ 	.byte	0x00, 0xf4, 0x21, 0x00


	//----- nvinfo : EIATTR_KPARAM_INFO
	.align		4
.L_15:
        /*0038*/ 	.byte	0x04, 0x17
        /*003a*/ 	.short	(.L_17 - .L_16)
.L_16:
        /*003c*/ 	.word	0x00000000
        /*0040*/ 	.short	0x0000
        /*0042*/ 	.short	0x0000
        /*0044*/ 	.byte	0x00, 0xf4, 0x21, 0x00


	//----- nvinfo : EIATTR_SPARSE_MMA_MASK
	.align		4
.L_17:
        /*0048*/ 	.byte	0x03, 0x50
        /*004a*/ 	.short	0x0000


	//----- nvinfo : EIATTR_MAXREG_COUNT
	.align		4
        /*004c*/ 	.byte	0x03, 0x1b
        /*004e*/ 	.short	0x00ff


	//----- nvinfo : EIATTR_COOP_GROUP_MASK_REGIDS
	.align		4
        /*0050*/ 	.byte	0x04, 0x29
        /*0052*/ 	.short	(.L_19 - .L_18)


	//   ....[0]....
.L_18:
        /*0054*/ 	.word	0xffffffff


	//   ....[1]....
        /*0058*/ 	.word	0xffffffff


	//   ....[2]....
        /*005c*/ 	.word	0xffffffff


	//   ....[3]....
        /*0060*/ 	.word	0xffffffff


	//   ....[4]....
        /*0064*/ 	.word	0xffffffff


	//   ....[5]....
        /*0068*/ 	.word	0xffffffff


	//   ....[6]....
        /*006c*/ 	.word	0xffffffff


	//   ....[7]....
        /*0070*/ 	.word	0xffffffff


	//   ....[8]....
        /*0074*/ 	.word	0xffffffff


	//   ....[9]....
        /*0078*/ 	.word	0xffffffff


	//   ....[10]....
        /*007c*/ 	.word	0xffffffff


	//----- nvinfo : EIATTR_COOP_GROUP_INSTR_OFFSETS
	.align		4
.L_19:
        /*0080*/ 	.byte	0x04, 0x28
        /*0082*/ 	.short	(.L_21 - .L_20)


	//   ....[0]....
.L_20:
        /*0084*/ 	.word	0x000002d0


	//   ....[1]....
        /*0088*/ 	.word	0x000002e0


	//   ....[2]....
        /*008c*/ 	.word	0x000002f0


	//   ....[3]....
        /*0090*/ 	.word	0x00000300


	//   ....[4]....
        /*0094*/ 	.word	0x00000350


	//   ....[5]....
        /*0098*/ 	.word	0x00000360


	//   ....[6]....
        /*009c*/ 	.word	0x00000370


	//   ....[7]....
        /*00a0*/ 	.word	0x00000380


	//   ....[8]....
        /*00a4*/ 	.word	0x000004a0


	//   ....[9]....
        /*00a8*/ 	.word	0x000004c0


	//   ....[10]....
        /*00ac*/ 	.word	0x000004f0


	//----- nvinfo : EIATTR_EXIT_INSTR_OFFSETS
	.align		4
.L_21:
        /*00b0*/ 	.byte	0x04, 0x1c
        /*00b2*/ 	.short	(.L_23 - .L_22)


	//   ....[0]....
.L_22:
        /*00b4*/ 	.word	0x00000620


	//   ....[1]....
        /*00b8*/ 	.word	0x00000670


	//----- nvinfo : EIATTR_REQNTID
	.align		4
.L_23:
        /*00bc*/ 	.byte	0x04, 0x10
        /*00be*/ 	.short	(.L_25 - .L_24)
.L_24:
        /*00c0*/ 	.word	0x00000100
        /*00c4*/ 	.word	0x00000001
        /*00c8*/ 	.word	0x00000001


	//----- nvinfo : EIATTR_CBANK_PARAM_SIZE
	.align		4
.L_25:
        /*00cc*/ 	.byte	0x03, 0x19
        /*00ce*/ 	.short	0x0018


	//----- nvinfo : EIATTR_PARAM_CBANK
	.align		4
        /*00d0*/ 	.byte	0x04, 0x0a
        /*00d2*/ 	.short	(.L_27 - .L_26)
	.align		4
.L_26:
        /*00d4*/ 	.word	index@(.nv.constant0.triton_per_fused_pow_sum_0)
        /*00d8*/ 	.short	0x0210
        /*00da*/ 	.short	0x0018


	//----- nvinfo : EIATTR_SW_WAR
	.align		4
.L_27:
        /*00dc*/ 	.byte	0x04, 0x36
        /*00de*/ 	.short	(.L_29 - .L_28)
.L_28:
        /*00e0*/ 	.word	0x00000008
.L_29:


//--------------------- .nv.callgraph             --------------------------
	.section	.nv.callgraph,"",@"SHT_CUDA_CALLGRAPH"
	.align	4
	.sectionentsize	8
	.align		4
        /*0000*/ 	.word	0x00000000
	.align		4
        /*0004*/ 	.word	0xffffffff
	.align		4
        /*0008*/ 	.word	0x00000000
	.align		4
        /*000c*/ 	.word	0xfffffffe
	.align		4
        /*0010*/ 	.word	0x00000000
	.align		4
        /*0014*/ 	.word	0xfffffffd
	.align		4
        /*0018*/ 	.word	0x00000000
	.align		4
        /*001c*/ 	.word	0xfffffffc


//--------------------- .text.triton_per_fused_pow_sum_0 --------------------------
	.section	.text.triton_per_fused_pow_sum_0,"ax",@progbits
	.sectionflags	@"SHF_BARRIERS=1"
	.align	128
        .global         triton_per_fused_pow_sum_0
        .type           triton_per_fused_pow_sum_0,@function
        .size           triton_per_fused_pow_sum_0,(.L_x_1 - triton_per_fused_pow_sum_0)
        .other          triton_per_fused_pow_sum_0,@"STO_CUDA_ENTRY STV_DEFAULT"
triton_per_fused_pow_sum_0:
.text.triton_per_fused_pow_sum_0:
[----:B------:R-:W0:Y:S02]  /*0000*/  LDC R1, c[0x0][0x28] ;  /* 0x00000a00ff017b82 */ /* 0x000e240000000800 */
[----:B------:R-:W1:Y:S01]  /*0010*/  S2R R0, SR_TID.X ;  /* 0x0000000000007919 */ /* 0x000e620000002100 */
[----:B------:R-:W2:Y:S01]  /*0020*/  LDC.64 R16, c[0x0][0x210] ;  /* 0x00008400ff107b82 */ /* 0x000ea20000000a00 */
[----:B------:R-:W-:Y:S02]  /*0030*/  CS2R R8, SRZ ;  /* 0x0000000000087805 */ /* 0x000fe4000001ff00 */
[----:B------:R-:W-:Y:S01]  /*0040*/  CS2R R10, SRZ ;  /* 0x00000000000a7805 */ /* 0x000fe2000001ff00 */
[----:B------:R-:W3:Y:S01]  /*0050*/  S2R R3, SR_CTAID.X ;  /* 0x0000000000037919 */ /* 0x000ee20000002500 */
[----:B------:R-:W-:Y:S01]  /*0060*/  ULDC.64 UR6, c[0x0][0x208] ;  /* 0x0000820000067ab9 */ /* 0x000fe20000000a00 */
[C---:B-1----:R-:W-:Y:S02]  /*0070*/  IMAD.SHL.U32 R4, R0.reuse, 0x80, RZ ;  /* 0x0000008000047824 */ /* 0x042fe400078e00ff */
[----:B------:R-:W-:Y:S02]  /*0080*/  IMAD.SHL.U32 R2, R0, 0x4, RZ ;  /* 0x0000000400027824 */ /* 0x000fe400078e00ff */
[----:B---3--:R-:W-:Y:S01]  /*0090*/  IMAD.SHL.U32 R3, R3, 0x20, RZ ;  /* 0x0000002003037824 */ /* 0x008fe200078e00ff */
[----:B------:R-:W-:-:S04]  /*00a0*/  LOP3.LUT R5, R4, 0x7c00, RZ, 0xc0, !PT ;  /* 0x00007c0004057812 */ /* 0x000fc800078ec0ff */
[----:B------:R-:W-:-:S04]  /*00b0*/  LOP3.LUT R4, R3, 0x1c, R2, 0xf8, !PT ;  /* 0x0000001c03047812 */ /* 0x000fc800078ef802 */
[C---:B------:R-:W-:Y:S01]  /*00c0*/  ISETP.GE.AND P0, PT, R4.reuse, 0x400, PT ;  /* 0x000004000400780c */ /* 0x040fe20003f06270 */
[----:B------:R-:W-:-:S04]  /*00d0*/  IMAD.IADD R5, R4, 0x1, R5 ;  /* 0x0000000104057824 */ /* 0x000fc800078e0205 */
[C---:B------:R-:W-:Y:S02]  /*00e0*/  VIADD R7, R5.reuse, 0x8000 ;  /* 0x0000800005077836 */ /* 0x040fe40000000000 */
[----:B--2---:R-:W-:Y:S01]  /*00f0*/  IMAD.WIDE R14, R5, 0x4, R16 ;  /* 0x00000004050e7825 */ /* 0x004fe200078e0210 */
[----:B------:R-:W-:-:S03]  /*0100*/  CS2R R4, SRZ ;  /* 0x0000000000047805 */ /* 0x000fc6000001ff00 */
[----:B------:R-:W-:Y:S01]  /*0110*/  IMAD.WIDE R16, R7, 0x4, R16 ;  /* 0x0000000407107825 */ /* 0x000fe200078e0210 */
[----:B------:R-:W-:Y:S01]  /*0120*/  CS2R R6, SRZ ;  /* 0x0000000000067805 */ /* 0x000fe2000001ff00 */
[----:B------:R-:W2:Y:S05]  /*0130*/  @!P0 LDG.E.128 R8, desc[UR6][R14.64] ;  /* 0x000000060e088981 */ /* 0x000eaa000c1e1d00 */
[----:B------:R-:W3:Y:S01]  /*0140*/  @!P0 LDG.E.128 R4, desc[UR6][R16.64] ;  /* 0x0000000610048981 */ /* 0x000ee2000c1e1d00 */
[----:B------:R-:W1:Y:S01]  /*0150*/  S2UR UR5, SR_CgaCtaId ;  /* 0x00000000000579c3 */ /* 0x000e620000008800 */
[----:B------:R-:W-:Y:S01]  /*0160*/  UMOV UR4, 0x400 ;  /* 0x0000040000047882 */ /* 0x000fe20000000000 */
[----:B------:R-:W-:Y:S01]  /*0170*/  ISETP.GE.AND P1, PT, R0, 0x100, PT ;  /* 0x000001000000780c */ /* 0x000fe20003f26270 */
[----:B-1----:R-:W-:Y:S01]  /*0180*/  UPRMT UR4, UR5, 0x654, UR4 ;  /* 0x0000065405047896 */ /* 0x002fe20008000004 */
[----:B--2---:R-:W-:-:S02]  /*0190*/  SEL R13, R8, RZ, !P0 ;  /* 0x000000ff080d7207 */ /* 0x004fc40004000000 */
[----:B------:R-:W-:Y:S02]  /*01a0*/  SEL R8, R9, RZ, !P0 ;  /* 0x000000ff09087207 */ /* 0x000fe40004000000 */
[----:B---3--:R-:W-:Y:S02]  /*01b0*/  SEL R4, R4, RZ, !P0 ;  /* 0x000000ff04047207 */ /* 0x008fe40004000000 */
[----:B------:R-:W-:Y:S02]  /*01c0*/  SEL R5, R5, RZ, !P0 ;  /* 0x000000ff05057207 */ /* 0x000fe40004000000 */
[----:B------:R-:W-:Y:S02]  /*01d0*/  SEL R6, R6, RZ, !P0 ;  /* 0x000000ff06067207 */ /* 0x000fe40004000000 */
[----:B------:R-:W-:Y:S02]  /*01e0*/  SEL R7, R7, RZ, !P0 ;  /* 0x000000ff07077207 */ /* 0x000fe40004000000 */
[----:B------:R-:W-:Y:S01]  /*01f0*/  SEL R9, R10, RZ, !P0 ;  /* 0x000000ff0a097207 */ /* 0x000fe20004000000 */
[----:B------:R-:W-:Y:S01]  /*0200*/  FMUL R4, R4, R4 ;  /* 0x0000000404047220 */ /* 0x000fe20000400000 */
[----:B------:R-:W-:Y:S01]  /*0210*/  SEL R10, R11, RZ, !P0 ;  /* 0x000000ff0b0a7207 */ /* 0x000fe20004000000 */
[----:B------:R-:W-:Y:S01]  /*0220*/  FMUL R5, R5, R5 ;  /* 0x0000000505057220 */ /* 0x000fe20000400000 */
[----:B------:R-:W-:Y:S01]  /*0230*/  FMUL R6, R6, R6 ;  /* 0x0000000606067220 */ /* 0x000fe20000400000 */
[----:B------:R-:W-:Y:S01]  /*0240*/  FMUL R7, R7, R7 ;  /* 0x0000000707077220 */ /* 0x000fe20000400000 */
[----:B------:R-:W-:Y:S01]  /*0250*/  FFMA R4, R13, R13, R4 ;  /* 0x0000000d0d047223 */ /* 0x000fe20000000004 */
[----:B------:R-:W-:Y:S01]  /*0260*/  FFMA R5, R8, R8, R5 ;  /* 0x0000000808057223 */ /* 0x000fe20000000005 */
[----:B------:R-:W-:Y:S01]  /*0270*/  FFMA R6, R9, R9, R6 ;  /* 0x0000000909067223 */ /* 0x000fe20000000006 */
[----:B------:R-:W-:-:S02]  /*0280*/  FFMA R7, R10, R10, R7 ;  /* 0x0000000a0a077223 */ /* 0x000fc40000000007 */
[----:B------:R-:W-:Y:S02]  /*0290*/  FSEL R4, R4, RZ, !P0 ;  /* 0x000000ff04047208 */ /* 0x000fe40004000000 */
[----:B------:R-:W-:Y:S02]  /*02a0*/  FSEL R5, R5, RZ, !P0 ;  /* 0x000000ff05057208 */ /* 0x000fe40004000000 */
[----:B------:R-:W-:Y:S02]  /*02b0*/  FSEL R6, R6, RZ, !P0 ;  /* 0x000000ff06067208 */ /* 0x000fe40004000000 */
[----:B------:R-:W-:Y:S01]  /*02c0*/  FSEL R7, R7, RZ, !P0 ;  /* 0x000000ff07077208 */ /* 0x000fe20004000000 */
[----:B------:R-:W1:Y:S04]  /*02d0*/  SHFL.BFLY PT, R9, R4, 0x10, 0x1f ;  /* 0x0e001f0004097f89 */ /* 0x000e6800000e0000 */
[----:B------:R-:W2:Y:S04]  /*02e0*/  SHFL.BFLY PT, R8, R5, 0x10, 0x1f ;  /* 0x0e001f0005087f89 */ /* 0x000ea800000e0000 */
[----:B------:R-:W3:Y:S04]  /*02f0*/  SHFL.BFLY PT, R15, R6, 0x10, 0x1f ;  /* 0x0e001f00060f7f89 */ /* 0x000ee800000e0000 */
[----:B------:R-:W4:Y:S01]  /*0300*/  SHFL.BFLY PT, R10, R7, 0x10, 0x1f ;  /* 0x0e001f00070a7f89 */ /* 0x000f2200000e0000 */
[----:B-1----:R-:W-:Y:S01]  /*0310*/  FADD R11, R4, R9 ;  /* 0x00000009040b7221 */ /* 0x002fe20000000000 */
[----:B--2---:R-:W-:Y:S01]  /*0320*/  FADD R13, R5, R8 ;  /* 0x00000008050d7221 */ /* 0x004fe20000000000 */
[----:B---3--:R-:W-:Y:S01]  /*0330*/  FADD R15, R6, R15 ;  /* 0x0000000f060f7221 */ /* 0x008fe20000000000 */
[----:B----4-:R-:W-:-:S02]  /*0340*/  FADD R17, R7, R10 ;  /* 0x0000000a07117221 */ /* 0x010fc40000000000 */
[----:B------:R-:W1:Y:S04]  /*0350*/  SHFL.BFLY PT, R14, R11, 0x8, 0x1f ;  /* 0x0d001f000b0e7f89 */ /* 0x000e6800000e0000 */
[----:B------:R-:W2:Y:S04]  /*0360*/  SHFL.BFLY PT, R16, R13, 0x8, 0x1f ;  /* 0x0d001f000d107f89 */ /* 0x000ea800000e0000 */
[----:B------:R-:W3:Y:S04]  /*0370*/  SHFL.BFLY PT, R4, R15, 0x8, 0x1f ;  /* 0x0d001f000f047f89 */ /* 0x000ee800000e0000 */
[----:B------:R-:W4:Y:S01]  /*0380*/  SHFL.BFLY PT, R18, R17, 0x8, 0x1f ;  /* 0x0d001f0011127f89 */ /* 0x000f2200000e0000 */
[----:B------:R-:W-:-:S02]  /*0390*/  SHF.R.U32.HI R9, RZ, 0x5, R0 ;  /* 0x00000005ff097819 */ /* 0x000fc40000011600 */
[----:B------:R-:W-:Y:S02]  /*03a0*/  LOP3.LUT R8, R2, 0x1c, RZ, 0xc0, !PT ;  /* 0x0000001c02087812 */ /* 0x000fe400078ec0ff */
[----:B------:R-:W-:Y:S02]  /*03b0*/  SGXT.U32 R9, R9, 0x3 ;  /* 0x000000030909781a */ /* 0x000fe40000000000 */
[----:B------:R-:W-:Y:S01]  /*03c0*/  LOP3.LUT P0, RZ, R0, 0x18, RZ, 0xc0, !PT ;  /* 0x0000001800ff7812 */ /* 0x000fe2000780c0ff */
[----:B------:R-:W-:Y:S02]  /*03d0*/  IMAD.SHL.U32 R10, R8, 0x20, RZ ;  /* 0x00000020080a7824 */ /* 0x000fe400078e00ff */
[----:B------:R-:W-:Y:S02]  /*03e0*/  IMAD.SHL.U32 R5, R9, 0x4, RZ ;  /* 0x0000000409057824 */ /* 0x000fe400078e00ff */
[----:B-1----:R-:W-:-:S03]  /*03f0*/  FADD R14, R11, R14 ;  /* 0x0000000e0b0e7221 */ /* 0x002fc60000000000 */
[----:B------:R-:W-:Y:S01]  /*0400*/  LOP3.LUT R5, R10, R5, RZ, 0xfc, !PT ;  /* 0x000000050a057212 */ /* 0x000fe200078efcff */
[----:B--2---:R-:W-:Y:S01]  /*0410*/  FADD R16, R13, R16 ;  /* 0x000000100d107221 */ /* 0x004fe20000000000 */
[----:B---3--:R-:W-:Y:S01]  /*0420*/  FADD R6, R15, R4 ;  /* 0x000000040f067221 */ /* 0x008fe20000000000 */
[----:B----4-:R-:W-:Y:S02]  /*0430*/  FADD R18, R17, R18 ;  /* 0x0000001211127221 */ /* 0x010fe40000000000 */
[----:B------:R-:W-:Y:S04]  /*0440*/  @!P0 STS [R5+UR4], R14 ;  /* 0x0000000e05008988 */ /* 0x000fe80008000804 */
[----:B------:R-:W-:Y:S04]  /*0450*/  @!P0 STS [R5+UR4+0x20], R16 ;  /* 0x0000201005008988 */ /* 0x000fe80008000804 */
[----:B------:R-:W-:Y:S04]  /*0460*/  @!P0 STS [R5+UR4+0x40], R6 ;  /* 0x0000400605008988 */ /* 0x000fe80008000804 */
[----:B------:R-:W-:Y:S01]  /*0470*/  @!P0 STS [R5+UR4+0x60], R18 ;  /* 0x0000601205008988 */ /* 0x000fe20008000804 */
[----:B------:R-:W-:Y:S06]  /*0480*/  BAR.SYNC.DEFER_BLOCKING 0x0 ;  /* 0x0000000000007b1d */ /* 0x000fec0000010000 */
[----:B------:R-:W1:Y:S04]  /*0490*/  @!P1 LDS R12, [R2+UR4] ;  /* 0x00000004020c9984 */ /* 0x000e680008000800 */
[----:B-1----:R-:W1:Y:S02]  /*04a0*/  SHFL.BFLY PT, R7, R12, 0x4, 0x1f ;  /* 0x0c801f000c077f89 */ /* 0x002e6400000e0000 */
[----:B-1----:R-:W-:-:S05]  /*04b0*/  FADD R7, R12, R7 ;  /* 0x000000070c077221 */ /* 0x002fca0000000000 */
[----:B------:R-:W1:Y:S01]  /*04c0*/  SHFL.BFLY PT, R4, R7, 0x2, 0x1f ;  /* 0x0c401f0007047f89 */ /* 0x000e6200000e0000 */
[----:B------:R-:W-:Y:S01]  /*04d0*/  LOP3.LUT P0, RZ, R0, 0x7, RZ, 0xc0, !PT ;  /* 0x0000000700ff7812 */ /* 0x000fe2000780c0ff */
[----:B-1----:R-:W-:-:S05]  /*04e0*/  FADD R13, R7, R4 ;  /* 0x00000004070d7221 */ /* 0x002fca0000000000 */
[----:B------:R-:W1:Y:S01]  /*04f0*/  SHFL.BFLY PT, R4, R13, 0x1, 0x1f ;  /* 0x0c201f000d047f89 */ /* 0x000e6200000e0000 */
[----:B------:R-:W-:Y:S01]  /*0500*/  ISETP.LT.AND P0, PT, R0, 0x100, !P0 ;  /* 0x000001000000780c */ /* 0x000fe20004701270 */
[----:B-1----:R-:W-:-:S12]  /*0510*/  FADD R15, R13, R4 ;  /* 0x000000040d0f7221 */ /* 0x002fd80000000000 */
[----:B------:R-:W-:Y:S01]  /*0520*/  @P0 STS [R2+UR4], R15 ;  /* 0x0000000f02000988 */ /* 0x000fe20008000804 */
[----:B------:R-:W-:Y:S06]  /*0530*/  BAR.SYNC.DEFER_BLOCKING 0x0 ;  /* 0x0000000000007b1d */ /* 0x000fec0000010000 */
[----:B------:R-:W-:Y:S04]  /*0540*/  LDS R4, [R10+UR4] ;  /* 0x000000040a047984 */ /* 0x000fe80008000800 */
[----:B------:R-:W-:Y:S04]  /*0550*/  LDS R5, [R10+UR4+0x20] ;  /* 0x000020040a057984 */ /* 0x000fe80008000800 */
[----:B------:R-:W-:Y:S04]  /*0560*/  LDS R6, [R10+UR4+0x40] ;  /* 0x000040040a067984 */ /* 0x000fe80008000800 */
[----:B------:R-:W1:Y:S01]  /*0570*/  LDS R7, [R10+UR4+0x60] ;  /* 0x000060040a077984 */ /* 0x000e620008000800 */
[----:B------:R-:W-:Y:S01]  /*0580*/  LOP3.LUT R11, R3, 0x1f, R0, 0xf8, !PT ;  /* 0x0000001f030b7812 */ /* 0x000fe200078ef800 */
[----:B------:R-:W-:-:S04]  /*0590*/  VIADD R3, R10, UR4 ;  /* 0x000000040a037c36 */ /* 0x000fc80008000000 */
[----:B------:R-:W-:Y:S01]  /*05a0*/  IMAD R3, R8, -0x1c, R3 ;  /* 0xffffffe408037824 */ /* 0x000fe200078e0203 */
[----:B------:R-:W-:Y:S01]  /*05b0*/  BAR.SYNC.DEFER_BLOCKING 0x0 ;  /* 0x0000000000007b1d */ /* 0x000fe20000010000 */
[----:B------:R-:W-:-:S04]  /*05c0*/  ISETP.GE.AND P0, PT, R11, 0x400, PT ;  /* 0x000004000b00780c */ /* 0x000fc80003f06270 */
[----:B------:R-:W-:Y:S02]  /*05d0*/  ISETP.EQ.AND P0, PT, R9, RZ, !P0 ;  /* 0x000000ff0900720c */ /* 0x000fe40004702270 */
[----:B------:R-:W-:Y:S01]  /*05e0*/  LOP3.LUT R0, R0, 0x1f, RZ, 0xc0, !PT ;  /* 0x0000001f00007812 */ /* 0x000fe200078ec0ff */
[----:B-1----:R1:W-:Y:S03]  /*05f0*/  STS.128 [R3], R4 ;  /* 0x0000000403007388 */ /* 0x0023e60000000c00 */
[----:B------:R-:W-:Y:S01]  /*0600*/  LEA R0, R0, UR4, 0x2 ;  /* 0x0000000400007c11 */ /* 0x000fe2000f8e10ff */
[----:B------:R-:W-:Y:S06]  /*0610*/  BAR.SYNC.DEFER_BLOCKING 0x0 ;  /* 0x0000000000007b1d */ /* 0x000fec0000010000 */
[----:B-1----:R-:W-:Y:S05]  /*0620*/  @!P0 EXIT ;  /* 0x000000000000894d */ /* 0x002fea0003800000 */
[----:B------:R-:W0:Y:S01]  /*0630*/  LDS R5, [R0] ;  /* 0x0000000000057984 */ /* 0x000e220000000800 */
[----:B------:R-:W1:Y:S02]  /*0640*/  LDC.64 R2, c[0x0][0x218] ;  /* 0x00008600ff027b82 */ /* 0x000e640000000a00 */
[----:B-1----:R-:W-:-:S05]  /*0650*/  IMAD.WIDE R2, R11, 0x4, R2 ;  /* 0x000000040b027825 */ /* 0x002fca00078e0202 */
[----:B0-----:R-:W-:Y:S01]  /*0660*/  STG.E desc[UR6][R2.64], R5 ;  /* 0x0000000502007986 */ /* 0x001fe2000c101906 */
[----:B------:R-:W-:Y:S05]  /*0670*/  EXIT ;  /* 0x000000000000794d */ /* 0x000fea0003800000 */
.L_x_0:
[----:B------:R-:W-:-:S00]  /*0680*/  BRA `(.L_x_0) ;  /* 0xfffffffc00fc7947 */ /* 0x000fc0000383ffff */
[----:B------:R-:W-:-:S00]  /*0690*/  NOP ;  /* 0x0000000000007918 */ /* 0x000fc00000000000 */
        /* <DEDUP_REMOVED lines=14> */
.L_x_1:


//--------------------- .nv.shared.triton_per_fused_pow_sum_0 --------------------------
	.section	.nv.shared.triton_per_fused_pow_sum_0,"aw",@nobits
	.sectionflags	@""
	.align	16
	.zero		1024


//--------------------- .nv.constant0.triton_per_fused_pow_sum_0 --------------------------
	.section	.nv.constant0.triton_per_fused_pow_sum_0,"a",@progbits
	.sectionflags	@""
	.align	4
.nv.constant0.triton_per_fused_pow_sum_0:
	.zero		552
